//
// Generated by NVIDIA NVVM Compiler
//
// Compiler Build ID: CL-36424714
// Cuda compilation tools, release 13.0, V13.0.88
// Based on NVVM 20.0.0
//

.version 9.0
.target sm_100
.address_size 64

	// .globl	_Z16bubble_sort_passPimi
.extern .shared .align 16 .b8 sdata[];

.visible .entry _Z16bubble_sort_passPimi(
	.param .u64 .ptr .align 1 _Z16bubble_sort_passPimi_param_0,
	.param .u64 _Z16bubble_sort_passPimi_param_1,
	.param .u32 _Z16bubble_sort_passPimi_param_2
)
{
	.reg .pred 	%p<4>;
	.reg .b32 	%r<12>;
	.reg .b64 	%rd<10>;

	ld.param.u64 	%rd3, [_Z16bubble_sort_passPimi_param_0];
	ld.param.u64 	%rd4, [_Z16bubble_sort_passPimi_param_1];
	ld.param.u32 	%r3, [_Z16bubble_sort_passPimi_param_2];
	mov.u32 	%r4, %ctaid.x;
	mov.u32 	%r5, %ntid.x;
	mov.u32 	%r6, %tid.x;
	mad.lo.s32 	%r7, %r4, %r5, %r6;
	cvt.u64.u32 	%rd1, %r7;
	add.s64 	%rd5, %rd4, -1;
	setp.le.u64 	%p1, %rd5, %rd1;
	@%p1 bra 	$L__BB0_4;
	and.b64  	%rd6, %rd1, 1;
	shr.u32 	%r8, %r3, 31;
	add.s32 	%r9, %r3, %r8;
	and.b32  	%r10, %r9, -2;
	sub.s32 	%r11, %r3, %r10;
	cvt.s64.s32 	%rd7, %r11;
	setp.ne.s64 	%p2, %rd6, %rd7;
	@%p2 bra 	$L__BB0_4;
	cvta.to.global.u64 	%rd8, %rd3;
	shl.b64 	%rd9, %rd1, 2;
	add.s64 	%rd2, %rd8, %rd9;
	ld.global.u32 	%r1, [%rd2];
	ld.global.u32 	%r2, [%rd2+4];
	setp.le.s32 	%p3, %r1, %r2;
	@%p3 bra 	$L__BB0_4;
	st.global.u32 	[%rd2], %r2;
	st.global.u32 	[%rd2+4], %r1;
$L__BB0_4:
	ret;

}
	// .globl	_Z13pairwise_distPiS_S_m
.visible .entry _Z13pairwise_distPiS_S_m(
	.param .u64 .ptr .align 1 _Z13pairwise_distPiS_S_m_param_0,
	.param .u64 .ptr .align 1 _Z13pairwise_distPiS_S_m_param_1,
	.param .u64 .ptr .align 1 _Z13pairwise_distPiS_S_m_param_2,
	.param .u64 _Z13pairwise_distPiS_S_m_param_3
)
{
	.reg .pred 	%p<2>;
	.reg .b32 	%r<9>;
	.reg .b64 	%rd<13>;

	ld.param.u64 	%rd2, [_Z13pairwise_distPiS_S_m_param_0];
	ld.param.u64 	%rd3, [_Z13pairwise_distPiS_S_m_param_1];
	ld.param.u64 	%rd4, [_Z13pairwise_distPiS_S_m_param_2];
	ld.param.u64 	%rd5, [_Z13pairwise_distPiS_S_m_param_3];
	mov.u32 	%r1, %ctaid.x;
	mov.u32 	%r2, %ntid.x;
	mov.u32 	%r3, %tid.x;
	mad.lo.s32 	%r4, %r1, %r2, %r3;
	cvt.u64.u32 	%rd1, %r4;
	setp.le.u64 	%p1, %rd5, %rd1;
	@%p1 bra 	$L__BB1_2;
	cvta.to.global.u64 	%rd6, %rd2;
	cvta.to.global.u64 	%rd7, %rd3;
	cvta.to.global.u64 	%rd8, %rd4;
	shl.b64 	%rd9, %rd1, 2;
	add.s64 	%rd10, %rd6, %rd9;
	ld.global.u32 	%r5, [%rd10];
	add.s64 	%rd11, %rd7, %rd9;
	ld.global.u32 	%r6, [%rd11];
	sub.s32 	%r7, %r5, %r6;
	abs.s32 	%r8, %r7;
	add.s64 	%rd12, %rd8, %rd9;
	st.global.u32 	[%rd12], %r8;
$L__BB1_2:
	ret;

}
	// .globl	_Z12reduce_arrayPiS_m
.visible .entry _Z12reduce_arrayPiS_m(
	.param .u64 .ptr .align 1 _Z12reduce_arrayPiS_m_param_0,
	.param .u64 .ptr .align 1 _Z12reduce_arrayPiS_m_param_1,
	.param .u64 _Z12reduce_arrayPiS_m_param_2
)
{
	.reg .pred 	%p<8>;
	.reg .b32 	%r<21>;
	.reg .b64 	%rd<12>;

	ld.param.u64 	%rd2, [_Z12reduce_arrayPiS_m_param_0];
	ld.param.u64 	%rd3, [_Z12reduce_arrayPiS_m_param_1];
	ld.param.u64 	%rd4, [_Z12reduce_arrayPiS_m_param_2];
	mov.u32 	%r1, %tid.x;
	mov.u32 	%r2, %ctaid.x;
	mov.u32 	%r20, %ntid.x;
	mad.lo.s32 	%r7, %r2, %r20, %r1;
	shl.b32 	%r8, %r1, 2;
	mov.u32 	%r9, sdata;
	add.s32 	%r4, %r9, %r8;
	mov.b32 	%r10, 0;
	st.shared.u32 	[%r4], %r10;
	cvt.u64.u32 	%rd1, %r7;
	setp.le.u64 	%p1, %rd4, %rd1;
	@%p1 bra 	$L__BB2_2;
	cvta.to.global.u64 	%rd5, %rd2;
	shl.b64 	%rd6, %rd1, 2;
	add.s64 	%rd7, %rd5, %rd6;
	ld.global.u32 	%r11, [%rd7];
	st.shared.u32 	[%r4], %r11;
$L__BB2_2:
	bar.sync 	0;
	setp.lt.u32 	%p2, %r20, 2;
	@%p2 bra 	$L__BB2_7;
	cvt.u32.u64 	%r12, %rd1;
$L__BB2_4:
	shr.u32 	%r6, %r20, 1;
	setp.ge.u32 	%p3, %r1, %r6;
	add.s32 	%r13, %r6, %r12;
	cvt.u64.u32 	%rd8, %r13;
	setp.le.u64 	%p4, %rd4, %rd8;
	or.pred  	%p5, %p3, %p4;
	@%p5 bra 	$L__BB2_6;
	shl.b32 	%r14, %r6, 2;
	add.s32 	%r15, %r4, %r14;
	ld.shared.u32 	%r16, [%r15];
	ld.shared.u32 	%r17, [%r4];
	add.s32 	%r18, %r17, %r16;
	st.shared.u32 	[%r4], %r18;
$L__BB2_6:
	bar.sync 	0;
	setp.gt.u32 	%p6, %r20, 3;
	mov.u32 	%r20, %r6;
	@%p6 bra 	$L__BB2_4;
$L__BB2_7:
	setp.ne.s32 	%p7, %r1, 0;
	@%p7 bra 	$L__BB2_9;
	ld.shared.u32 	%r19, [sdata];
	cvta.to.global.u64 	%rd9, %rd3;
	mul.wide.u32 	%rd10, %r2, 4;
	add.s64 	%rd11, %rd9, %rd10;
	st.global.u32 	[%rd11], %r19;
$L__BB2_9:
	ret;

}


// ===== COMPILED SASS (sm_100) =====

	.target	sm_100

	.elftype	@"ET_EXEC"


//--------------------- .note.nv.tkinfo           --------------------------
	.section	.note.nv.tkinfo,"",@"SHT_NOTE"
	.sectionflags	@"SHF_NOTE_NV_TKINFO"
	.tkinfo
        /*0018*/ 	.word	0x00000002
        /*0030*/ 	.string	""
        /*0030*/ 	.string	"ptxas"
        /*0030*/ 	.string	"Cuda compilation tools, release 13.0, V13.0.88"
        /*0030*/ 	.string	"Build cuda_13.0.r13.0/compiler.36424714_0"
        /*0030*/ 	.string	"-arch sm_100 -m 64 "



//--------------------- .note.nv.cuinfo           --------------------------
	.section	.note.nv.cuinfo,"",@"SHT_NOTE"
	.sectionflags	@"SHF_NOTE_NV_CUINFO"
        /*0018*/ 	.short	0x0002
        /*001a*/ 	.short	0x0064
        /*001c*/ 	.short	0x0082
	.zero		2


//--------------------- .nv.info                  --------------------------
	.section	.nv.info,"",@"SHT_CUDA_INFO"
	.align	4


	//----- nvinfo : EIATTR_REGCOUNT
	.align		4
        /*0000*/ 	.byte	0x04, 0x2f
        /*0002*/ 	.short	(.L_1 - .L_0)
	.align		4
.L_0:
        /*0004*/ 	.word	index@(_Z16bubble_sort_passPimi)
        /*0008*/ 	.word	0x00000008


	//----- nvinfo : EIATTR_FRAME_SIZE
	.align		4
.L_1:
        /*000c*/ 	.byte	0x04, 0x11
        /*000e*/ 	.short	(.L_3 - .L_2)
	.align		4
.L_2:
        /*0010*/ 	.word	index@(_Z16bubble_sort_passPimi)
        /*0014*/ 	.word	0x00000000


	//----- nvinfo : EIATTR_REGCOUNT
	.align		4
.L_3:
        /*0018*/ 	.byte	0x04, 0x2f
        /*001a*/ 	.short	(.L_5 - .L_4)
	.align		4
.L_4:
        /*001c*/ 	.word	index@(_Z13pairwise_distPiS_S_m)
        /*0020*/ 	.word	0x0000000c


	//----- nvinfo : EIATTR_FRAME_SIZE
	.align		4
.L_5:
        /*0024*/ 	.byte	0x04, 0x11
        /*0026*/ 	.short	(.L_7 - .L_6)
	.align		4
.L_6:
        /*0028*/ 	.word	index@(_Z13pairwise_distPiS_S_m)
        /*002c*/ 	.word	0x00000000


	//----- nvinfo : EIATTR_REGCOUNT
	.align		4
.L_7:
        /*0030*/ 	.byte	0x04, 0x2f
        /*0032*/ 	.short	(.L_9 - .L_8)
	.align		4
.L_8:
        /*0034*/ 	.word	index@(_Z12reduce_arrayPiS_m)
        /*0038*/ 	.word	0x0000000c


	//----- nvinfo : EIATTR_FRAME_SIZE
	.align		4
.L_9:
        /*003c*/ 	.byte	0x04, 0x11
        /*003e*/ 	.short	(.L_11 - .L_10)
	.align		4
.L_10:
        /*0040*/ 	.word	index@(_Z12reduce_arrayPiS_m)
        /*0044*/ 	.word	0x00000000


	//----- nvinfo : EIATTR_MIN_STACK_SIZE
	.align		4
.L_11:
        /*0048*/ 	.byte	0x04, 0x12
        /*004a*/ 	.short	(.L_13 - .L_12)
	.align		4
.L_12:
        /*004c*/ 	.word	index@(_Z12reduce_arrayPiS_m)
        /*0050*/ 	.word	0x00000000


	//----- nvinfo : EIATTR_MIN_STACK_SIZE
	.align		4
.L_13:
        /*0054*/ 	.byte	0x04, 0x12
        /*0056*/ 	.short	(.L_15 - .L_14)
	.align		4
.L_14:
        /*0058*/ 	.word	index@(_Z13pairwise_distPiS_S_m)
        /*005c*/ 	.word	0x00000000


	//----- nvinfo : EIATTR_MIN_STACK_SIZE
	.align		4
.L_15:
        /*0060*/ 	.byte	0x04, 0x12
        /*0062*/ 	.short	(.L_17 - .L_16)
	.align		4
.L_16:
        /*0064*/ 	.word	index@(_Z16bubble_sort_passPimi)
        /*0068*/ 	.word	0x00000000
.L_17:


//--------------------- .nv.compat                --------------------------
	.section	.nv.compat,"",@"SHT_CUDA_COMPAT_INFO"
	.align	4
        /*0000*/ 	.byte	0x02, 0x09, 0x00, 0x00, 0x02, 0x02, 0x01, 0x00, 0x02, 0x05, 0x05, 0x00, 0x03, 0x07, 0x01, 0x01
        /*0010*/ 	.byte	0x02, 0x03, 0x00, 0x00, 0x02, 0x06, 0x01, 0x00, 0x04, 0x0b, 0x08, 0x00, 0x09, 0x00, 0x00, 0x00
        /*0020*/ 	.byte	0x00, 0x00, 0x00, 0x00


//--------------------- .nv.info._Z12reduce_arrayPiS_m --------------------------
	.section	.nv.info._Z12reduce_arrayPiS_m,"",@"SHT_CUDA_INFO"
	.sectionflags	@""
	.align	4


	//----- nvinfo : EIATTR_CUDA_API_VERSION
	.align		4
        /*0000*/ 	.byte	0x04, 0x37
        /*0002*/ 	.short	(.L_19 - .L_18)
.L_18:
        /*0004*/ 	.word	0x00000082


	//----- nvinfo : EIATTR_KPARAM_INFO
	.align		4
.L_19:
        /*0008*/ 	.byte	0x04, 0x17
        /*000a*/ 	.short	(.L_21 - .L_20)
.L_20:
        /*000c*/ 	.word	0x00000000
        /*0010*/ 	.short	0x0002
        /*0012*/ 	.short	0x0010
        /*0014*/ 	.byte	0x00, 0xf0, 0x21, 0x00


	//----- nvinfo : EIATTR_KPARAM_INFO
	.align		4
.L_21:
        /*0018*/ 	.byte	0x04, 0x17
        /*001a*/ 	.short	(.L_23 - .L_22)
.L_22:
        /*001c*/ 	.word	0x00000000
        /*0020*/ 	.short	0x0001
        /*0022*/ 	.short	0x0008
        /*0024*/ 	.byte	0x00, 0xf5, 0x21, 0x00


	//----- nvinfo : EIATTR_KPARAM_INFO
	.align		4
.L_23:
        /*0028*/ 	.byte	0x04, 0x17
        /*002a*/ 	.short	(.L_25 - .L_24)
.L_24:
        /*002c*/ 	.word	0x00000000
        /*0030*/ 	.short	0x0000
        /*0032*/ 	.short	0x0000
        /*0034*/ 	.byte	0x00, 0xf5, 0x21, 0x00


	//----- nvinfo : EIATTR_SPARSE_MMA_MASK
	.align		4
.L_25:
        /*0038*/ 	.byte	0x03, 0x50
        /*003a*/ 	.short	0x0000


	//----- nvinfo : EIATTR_MAXREG_COUNT
	.align		4
        /*003c*/ 	.byte	0x03, 0x1b
        /*003e*/ 	.short	0x00ff


	//----- nvinfo : EIATTR_NUM_BARRIERS
	.align		4
        /*0040*/ 	.byte	0x02, 0x4c
        /*0042*/ 	.byte	0x01
	.zero		1


	//----- nvinfo : EIATTR_MERCURY_ISA_VERSION
	.align		4
        /*0044*/ 	.byte	0x03, 0x5f
        /*0046*/ 	.short	0x0101


	//----- nvinfo : EIATTR_VRC_CTA_INIT_COUNT
	.align		4
        /*0048*/ 	.byte	0x02, 0x4a
	.zero		1
	.zero		1


	//----- nvinfo : EIATTR_EXIT_INSTR_OFFSETS
	.align		4
        /*004c*/ 	.byte	0x04, 0x1c
        /*004e*/ 	.short	(.L_27 - .L_26)


	//   ....[0]....
.L_26:
        /*0050*/ 	.word	0x00000270


	//   ....[1]....
        /*0054*/ 	.word	0x000002f0


	//----- nvinfo : EIATTR_CBANK_PARAM_SIZE
	.align		4
.L_27:
        /*0058*/ 	.byte	0x03, 0x19
        /*005a*/ 	.short	0x0018


	//----- nvinfo : EIATTR_PARAM_CBANK
	.align		4
        /*005c*/ 	.byte	0x04, 0x0a
        /*005e*/ 	.short	(.L_29 - .L_28)
	.align		4
.L_28:
        /*0060*/ 	.word	index@(.nv.constant0._Z12reduce_arrayPiS_m)
        /*0064*/ 	.short	0x0380
        /*0066*/ 	.short	0x0018


	//----- nvinfo : EIATTR_SW_WAR
	.align		4
.L_29:
        /*0068*/ 	.byte	0x04, 0x36
        /*006a*/ 	.short	(.L_31 - .L_30)
.L_30:
        /*006c*/ 	.word	0x00000008
.L_31:


//--------------------- .nv.info._Z13pairwise_distPiS_S_m --------------------------
	.section	.nv.info._Z13pairwise_distPiS_S_m,"",@"SHT_CUDA_INFO"
	.sectionflags	@""
	.align	4


	//----- nvinfo : EIATTR_CUDA_API_VERSION
	.align		4
        /*0000*/ 	.byte	0x04, 0x37
        /*0002*/ 	.short	(.L_33 - .L_32)
.L_32:
        /*0004*/ 	.word	0x00000082


	//----- nvinfo : EIATTR_KPARAM_INFO
	.align		4
.L_33:
        /*0008*/ 	.byte	0x04, 0x17
        /*000a*/ 	.short	(.L_35 - .L_34)
.L_34:
        /*000c*/ 	.word	0x00000000
        /*0010*/ 	.short	0x0003
        /*0012*/ 	.short	0x0018
        /*0014*/ 	.byte	0x00, 0xf0, 0x21, 0x00


	//----- nvinfo : EIATTR_KPARAM_INFO
	.align		4
.L_35:
        /*0018*/ 	.byte	0x04, 0x17
        /*001a*/ 	.short	(.L_37 - .L_36)
.L_36:
        /*001c*/ 	.word	0x00000000
        /*0020*/ 	.short	0x0002
        /*0022*/ 	.short	0x0010
        /*0024*/ 	.byte	0x00, 0xf5, 0x21, 0x00


	//----- nvinfo : EIATTR_KPARAM_INFO
	.align		4
.L_37:
        /*0028*/ 	.byte	0x04, 0x17
        /*002a*/ 	.short	(.L_39 - .L_38)
.L_38:
        /*002c*/ 	.word	0x00000000
        /*0030*/ 	.short	0x0001
        /*0032*/ 	.short	0x0008
        /*0034*/ 	.byte	0x00, 0xf5, 0x21, 0x00


	//----- nvinfo : EIATTR_KPARAM_INFO
	.align		4
.L_39:
        /*0038*/ 	.byte	0x04, 0x17
        /*003a*/ 	.short	(.L_41 - .L_40)
.L_40:
        /*003c*/ 	.word	0x00000000
        /*0040*/ 	.short	0x0000
        /*0042*/ 	.short	0x0000
        /*0044*/ 	.byte	0x00, 0xf5, 0x21, 0x00


	//----- nvinfo : EIATTR_SPARSE_MMA_MASK
	.align		4
.L_41:
        /*0048*/ 	.byte	0x03, 0x50
        /*004a*/ 	.short	0x0000


	//----- nvinfo : EIATTR_MAXREG_COUNT
	.align		4
        /*004c*/ 	.byte	0x03, 0x1b
        /*004e*/ 	.short	0x00ff


	//----- nvinfo : EIATTR_MERCURY_ISA_VERSION
	.align		4
        /*0050*/ 	.byte	0x03, 0x5f
        /*0052*/ 	.short	0x0101


	//----- nvinfo : EIATTR_VRC_CTA_INIT_COUNT
	.align		4
        /*0054*/ 	.byte	0x02, 0x4a
	.zero		1
	.zero		1


	//----- nvinfo : EIATTR_EXIT_INSTR_OFFSETS
	.align		4
        /*0058*/ 	.byte	0x04, 0x1c
        /*005a*/ 	.short	(.L_43 - .L_42)


	//   ....[0]....
.L_42:
        /*005c*/ 	.word	0x00000080


	//   ....[1]....
        /*0060*/ 	.word	0x00000190


	//----- nvinfo : EIATTR_CBANK_PARAM_SIZE
	.align		4
.L_43:
        /*0064*/ 	.byte	0x03, 0x19
        /*0066*/ 	.short	0x0020


	//----- nvinfo : EIATTR_PARAM_CBANK
	.align		4
        /*0068*/ 	.byte	0x04, 0x0a
        /*006a*/ 	.short	(.L_45 - .L_44)
	.align		4
.L_44:
        /*006c*/ 	.word	index@(.nv.constant0._Z13pairwise_distPiS_S_m)
        /*0070*/ 	.short	0x0380
        /*0072*/ 	.short	0x0020


	//----- nvinfo : EIATTR_SW_WAR
	.align		4
.L_45:
        /*0074*/ 	.byte	0x04, 0x36
        /*0076*/ 	.short	(.L_47 - .L_46)
.L_46:
        /*0078*/ 	.word	0x00000008
.L_47:


//--------------------- .nv.info._Z16bubble_sort_passPimi --------------------------
	.section	.nv.info._Z16bubble_sort_passPimi,"",@"SHT_CUDA_INFO"
	.sectionflags	@""
	.align	4


	//----- nvinfo : EIATTR_CUDA_API_VERSION
	.align		4
        /*0000*/ 	.byte	0x04, 0x37
        /*0002*/ 	.short	(.L_49 - .L_48)
.L_48:
        /*0004*/ 	.word	0x00000082


	//----- nvinfo : EIATTR_KPARAM_INFO
	.align		4
.L_49:
        /*0008*/ 	.byte	0x04, 0x17
        /*000a*/ 	.short	(.L_51 - .L_50)
.L_50:
        /*000c*/ 	.word	0x00000000
        /*0010*/ 	.short	0x0002
        /*0012*/ 	.short	0x0010
        /*0014*/ 	.byte	0x00, 0xf0, 0x11, 0x00


	//----- nvinfo : EIATTR_KPARAM_INFO
	.align		4
.L_51:
        /*0018*/ 	.byte	0x04, 0x17
        /*001a*/ 	.short	(.L_53 - .L_52)
.L_52:
        /*001c*/ 	.word	0x00000000
        /*0020*/ 	.short	0x0001
        /*0022*/ 	.short	0x0008
        /*0024*/ 	.byte	0x00, 0xf0, 0x21, 0x00


	//----- nvinfo : EIATTR_KPARAM_INFO
	.align		4
.L_53:
        /*0028*/ 	.byte	0x04, 0x17
        /*002a*/ 	.short	(.L_55 - .L_54)
.L_54:
        /*002c*/ 	.word	0x00000000
        /*0030*/ 	.short	0x0000
        /*0032*/ 	.short	0x0000
        /*0034*/ 	.byte	0x00, 0xf5, 0x21, 0x00


	//----- nvinfo : EIATTR_SPARSE_MMA_MASK
	.align		4
.L_55:
        /*0038*/ 	.byte	0x03, 0x50
        /*003a*/ 	.short	0x0000


	//----- nvinfo : EIATTR_MAXREG_COUNT
	.align		4
        /*003c*/ 	.byte	0x03, 0x1b
        /*003e*/ 	.short	0x00ff


	//----- nvinfo : EIATTR_MERCURY_ISA_VERSION
	.align		4
        /*0040*/ 	.byte	0x03, 0x5f
        /*0042*/ 	.short	0x0101


	//----- nvinfo : EIATTR_VRC_CTA_INIT_COUNT
	.align		4
        /*0044*/ 	.byte	0x02, 0x4a
	.zero		1
	.zero		1


	//----- nvinfo : EIATTR_EXIT_INSTR_OFFSETS
	.align		4
        /*0048*/ 	.byte	0x04, 0x1c
        /*004a*/ 	.short	(.L_57 - .L_56)


	//   ....[0]....
.L_56:
        /*004c*/ 	.word	0x000000b0


	//   ....[1]....
        /*0050*/ 	.word	0x00000140


	//   ....[2]....
        /*0054*/ 	.word	0x000001c0


	//   ....[3]....
        /*0058*/ 	.word	0x000001f0


	//----- nvinfo : EIATTR_CBANK_PARAM_SIZE
	.align		4
.L_57:
        /*005c*/ 	.byte	0x03, 0x19
        /*005e*/ 	.short	0x0014


	//----- nvinfo : EIATTR_PARAM_CBANK
	.align		4
        /*0060*/ 	.byte	0x04, 0x0a
        /*0062*/ 	.short	(.L_59 - .L_58)
	.align		4
.L_58:
        /*0064*/ 	.word	index@(.nv.constant0._Z16bubble_sort_passPimi)
        /*0068*/ 	.short	0x0380
        /*006a*/ 	.short	0x0014


	//----- nvinfo : EIATTR_SW_WAR
	.align		4
.L_59:
        /*006c*/ 	.byte	0x04, 0x36
        /*006e*/ 	.short	(.L_61 - .L_60)
.L_60:
        /*0070*/ 	.word	0x00000008
.L_61:


//--------------------- .nv.callgraph             --------------------------
	.section	.nv.callgraph,"",@"SHT_CUDA_CALLGRAPH"
	.align	4
	.sectionentsize	8
	.align		4
        /*0000*/ 	.word	0x00000000
	.align		4
        /*0004*/ 	.word	0xffffffff
	.align		4
        /*0008*/ 	.word	0x00000000
	.align		4
        /*000c*/ 	.word	0xfffffffe
	.align		4
        /*0010*/ 	.word	0x00000000
	.align		4
        /*0014*/ 	.word	0xfffffffd
	.align		4
        /*0018*/ 	.word	0x00000000
	.align		4
        /*001c*/ 	.word	0xfffffffc


//--------------------- .text._Z12reduce_arrayPiS_m --------------------------
	.section	.text._Z12reduce_arrayPiS_m,"ax",@progbits
	.align	128
        .global         _Z12reduce_arrayPiS_m
        .type           _Z12reduce_arrayPiS_m,@function
        .size           _Z12reduce_arrayPiS_m,(.L_x_5 - _Z12reduce_arrayPiS_m)
        .other          _Z12reduce_arrayPiS_m,@"STO_CUDA_ENTRY STV_DEFAULT"
_Z12reduce_arrayPiS_m:
.text._Z12reduce_arrayPiS_m:
[----:B------:R-:W-:Y:S01]  /*0000*/  LDC R1, c[0x0][0x37c] ;  /* 0x0000df00ff017b82 */ /* 0x000fe20000000800 */
[----:B------:R-:W0:Y:S01]  /*0010*/  S2R R6, SR_TID.X ;  /* 0x0000000000067919 */ /* 0x000e220000002100 */
[----:B------:R-:W0:Y:S01]  /*0020*/  LDCU UR8, c[0x0][0x360] ;  /* 0x00006c00ff0877ac */ /* 0x000e220008000800 */
[----:B------:R-:W-:Y:S01]  /*0030*/  IMAD.MOV.U32 R9, RZ, RZ, RZ ;  /* 0x000000ffff097224 */ /* 0x000fe200078e00ff */
[----:B------:R-:W0:Y:S01]  /*0040*/  S2R R7, SR_CTAID.X ;  /* 0x0000000000077919 */ /* 0x000e220000002500 */
[----:B------:R-:W1:Y:S01]  /*0050*/  LDCU.64 UR4, c[0x0][0x390] ;  /* 0x00007200ff0477ac */ /* 0x000e620008000a00 */
[----:B------:R-:W2:Y:S01]  /*0060*/  LDCU.64 UR6, c[0x0][0x358] ;  /* 0x00006b00ff0677ac */ /* 0x000ea20008000a00 */
[----:B0-----:R-:W-:-:S05]  /*0070*/  IMAD R0, R7, UR8, R6 ;  /* 0x0000000807007c24 */ /* 0x001fca000f8e0206 */
[----:B-1----:R-:W-:-:S04]  /*0080*/  ISETP.GE.U32.AND P0, PT, R0, UR4, PT ;  /* 0x0000000400007c0c */ /* 0x002fc8000bf06070 */
[----:B------:R-:W-:-:S13]  /*0090*/  ISETP.GE.U32.AND.EX P0, PT, RZ, UR5, PT, P0 ;  /* 0x00000005ff007c0c */ /* 0x000fda000bf06100 */
[----:B------:R-:W0:Y:S02]  /*00a0*/  @!P0 LDC.64 R2, c[0x0][0x380] ;  /* 0x0000e000ff028b82 */ /* 0x000e240000000a00 */
[----:B0-----:R-:W-:-:S04]  /*00b0*/  @!P0 LEA R2, P1, R0, R2, 0x2 ;  /* 0x0000000200028211 */ /* 0x001fc800078210ff */
[----:B------:R-:W-:-:S05]  /*00c0*/  @!P0 LEA.HI.X R3, R0, R3, RZ, 0x2, P1 ;  /* 0x0000000300038211 */ /* 0x000fca00008f14ff */
[----:B--2---:R-:W2:Y:S01]  /*00d0*/  @!P0 LDG.E R9, desc[UR6][R2.64] ;  /* 0x0000000602098981 */ /* 0x004ea2000c1e1900 */
[----:B------:R-:W0:Y:S01]  /*00e0*/  S2UR UR5, SR_CgaCtaId ;  /* 0x00000000000579c3 */ /* 0x000e220000008800 */
[----:B------:R-:W-:Y:S01]  /*00f0*/  IMAD.U32 R5, RZ, RZ, UR8 ;  /* 0x00000008ff057e24 */ /* 0x000fe2000f8e00ff */
[----:B------:R-:W-:Y:S01]  /*0100*/  UMOV UR4, 0x400 ;  /* 0x0000040000047882 */ /* 0x000fe20000000000 */
[----:B------:R-:W-:-:S03]  /*0110*/  ISETP.NE.AND P1, PT, R6, RZ, PT ;  /* 0x000000ff0600720c */ /* 0x000fc60003f25270 */
[----:B------:R-:W-:Y:S01]  /*0120*/  ISETP.GE.U32.AND P0, PT, R5, 0x2, PT ;  /* 0x000000020500780c */ /* 0x000fe20003f06070 */
[----:B0-----:R-:W-:-:S06]  /*0130*/  ULEA UR4, UR5, UR4, 0x18 ;  /* 0x0000000405047291 */ /* 0x001fcc000f8ec0ff */
[----:B------:R-:W-:-:S05]  /*0140*/  LEA R4, R6, UR4, 0x2 ;  /* 0x0000000406047c11 */ /* 0x000fca000f8e10ff */
[----:B------:R-:W0:Y:S01]  /*0150*/  LDCU.64 UR4, c[0x0][0x390] ;  /* 0x00007200ff0477ac */ /* 0x000e220008000a00 */
[----:B--2---:R1:W-:Y:S01]  /*0160*/  STS [R4], R9 ;  /* 0x0000000904007388 */ /* 0x0043e20000000800 */
[----:B------:R-:W-:Y:S06]  /*0170*/  BAR.SYNC.DEFER_BLOCKING 0x0 ;  /* 0x0000000000007b1d */ /* 0x000fec0000010000 */
[----:B0-----:R-:W-:Y:S05]  /*0180*/  @!P0 BRA `(.L_x_0) ;  /* 0x0000000000388947 */ /* 0x001fea0003800000 */
.L_x_1:
[----:B-1----:R-:W-:-:S05]  /*0190*/  SHF.R.U32.HI R9, RZ, 0x1, R5 ;  /* 0x00000001ff097819 */ /* 0x002fca0000011605 */
[----:B------:R-:W-:-:S05]  /*01a0*/  IMAD.IADD R2, R0, 0x1, R9 ;  /* 0x0000000100027824 */ /* 0x000fca00078e0209 */
[----:B------:R-:W-:-:S04]  /*01b0*/  ISETP.GE.U32.AND P0, PT, R2, UR4, PT ;  /* 0x0000000402007c0c */ /* 0x000fc8000bf06070 */
[----:B------:R-:W-:-:S04]  /*01c0*/  ISETP.GE.U32.AND.EX P0, PT, RZ, UR5, PT, P0 ;  /* 0x00000005ff007c0c */ /* 0x000fc8000bf06100 */
[----:B------:R-:W-:-:S13]  /*01d0*/  ISETP.GE.U32.OR P0, PT, R6, R9, P0 ;  /* 0x000000090600720c */ /* 0x000fda0000706470 */
[----:B------:R-:W-:Y:S01]  /*01e0*/  @!P0 IMAD R2, R9, 0x4, R4 ;  /* 0x0000000409028824 */ /* 0x000fe200078e0204 */
[----:B------:R-:W-:Y:S05]  /*01f0*/  @!P0 LDS R3, [R4] ;  /* 0x0000000004038984 */ /* 0x000fea0000000800 */
[----:B------:R-:W0:Y:S02]  /*0200*/  @!P0 LDS R2, [R2] ;  /* 0x0000000002028984 */ /* 0x000e240000000800 */
[----:B0-----:R-:W-:-:S05]  /*0210*/  @!P0 IMAD.IADD R3, R2, 0x1, R3 ;  /* 0x0000000102038824 */ /* 0x001fca00078e0203 */
[----:B------:R0:W-:Y:S01]  /*0220*/  @!P0 STS [R4], R3 ;  /* 0x0000000304008388 */ /* 0x0001e20000000800 */
[----:B------:R-:W-:Y:S01]  /*0230*/  BAR.SYNC.DEFER_BLOCKING 0x0 ;  /* 0x0000000000007b1d */ /* 0x000fe20000010000 */
[----:B------:R-:W-:Y:S01]  /*0240*/  ISETP.GT.U32.AND P0, PT, R5, 0x3, PT ;  /* 0x000000030500780c */ /* 0x000fe20003f04070 */
[----:B------:R-:W-:-:S12]  /*0250*/  IMAD.MOV.U32 R5, RZ, RZ, R9 ;  /* 0x000000ffff057224 */ /* 0x000fd800078e0009 */
[----:B0-----:R-:W-:Y:S05]  /*0260*/  @P0 BRA `(.L_x_1) ;  /* 0xfffffffc00c80947 */ /* 0x001fea000383ffff */
.L_x_0:
[----:B------:R-:W-:Y:S05]  /*0270*/  @P1 EXIT ;  /* 0x000000000000194d */ /* 0x000fea0003800000 */
[----:B------:R-:W0:Y:S01]  /*0280*/  S2UR UR5, SR_CgaCtaId ;  /* 0x00000000000579c3 */ /* 0x000e220000008800 */
[----:B------:R-:W-:-:S07]  /*0290*/  UMOV UR4, 0x400 ;  /* 0x0000040000047882 */ /* 0x000fce0000000000 */
[----:B------:R-:W2:Y:S01]  /*02a0*/  LDC.64 R2, c[0x0][0x388] ;  /* 0x0000e200ff027b82 */ /* 0x000ea20000000a00 */
[----:B0-----:R-:W-:Y:S01]  /*02b0*/  ULEA UR4, UR5, UR4, 0x18 ;  /* 0x0000000405047291 */ /* 0x001fe2000f8ec0ff */
[----:B--2---:R-:W-:-:S08]  /*02c0*/  IMAD.WIDE.U32 R2, R7, 0x4, R2 ;  /* 0x0000000407027825 */ /* 0x004fd000078e0002 */
[----:B------:R-:W0:Y:S04]  /*02d0*/  LDS R5, [UR4] ;  /* 0x00000004ff057984 */ /* 0x000e280008000800 */
[----:B0-----:R-:W-:Y:S01]  /*02e0*/  STG.E desc[UR6][R2.64], R5 ;  /* 0x0000000502007986 */ /* 0x001fe2000c101906 */
[----:B------:R-:W-:Y:S05]  /*02f0*/  EXIT ;  /* 0x000000000000794d */ /* 0x000fea0003800000 */
.L_x_2:
[----:B------:R-:W-:-:S00]  /*0300*/  BRA `(.L_x_2) ;  /* 0xfffffffc00fc7947 */ /* 0x000fc0000383ffff */
[----:B------:R-:W-:-:S00]  /*0310*/  NOP ;  /* 0x0000000000007918 */ /* 0x000fc00000000000 */
        /* <DEDUP_REMOVED lines=14> */
.L_x_5:


//--------------------- .text._Z13pairwise_distPiS_S_m --------------------------
	.section	.text._Z13pairwise_distPiS_S_m,"ax",@progbits
	.align	128
        .global         _Z13pairwise_distPiS_S_m
        .type           _Z13pairwise_distPiS_S_m,@function
        .size           _Z13pairwise_distPiS_S_m,(.L_x_6 - _Z13pairwise_distPiS_S_m)
        .other          _Z13pairwise_distPiS_S_m,@"STO_CUDA_ENTRY STV_DEFAULT"
_Z13pairwise_distPiS_S_m:
.text._Z13pairwise_distPiS_S_m:
[----:B------:R-:W-:Y:S01]  /*0000*/  LDC R1, c[0x0][0x37c] ;  /* 0x0000df00ff017b82 */ /* 0x000fe20000000800 */
[----:B------:R-:W0:Y:S07]  /*0010*/  S2R R3, SR_TID.X ;  /* 0x0000000000037919 */ /* 0x000e2e0000002100 */
[----:B------:R-:W0:Y:S01]  /*0020*/  S2UR UR4, SR_CTAID.X ;  /* 0x00000000000479c3 */ /* 0x000e220000002500 */
[----:B------:R-:W1:Y:S07]  /*0030*/  LDCU.64 UR6, c[0x0][0x398] ;  /* 0x00007300ff0677ac */ /* 0x000e6e0008000a00 */
[----:B------:R-:W0:Y:S02]  /*0040*/  LDC R0, c[0x0][0x360] ;  /* 0x0000d800ff007b82 */ /* 0x000e240000000800 */
[----:B0-----:R-:W-:-:S05]  /*0050*/  IMAD R0, R0, UR4, R3 ;  /* 0x0000000400007c24 */ /* 0x001fca000f8e0203 */
[----:B-1----:R-:W-:-:S04]  /*0060*/  ISETP.GE.U32.AND P0, PT, R0, UR6, PT ;  /* 0x0000000600007c0c */ /* 0x002fc8000bf06070 */
[----:B------:R-:W-:-:S13]  /*0070*/  ISETP.GE.U32.AND.EX P0, PT, RZ, UR7, PT, P0 ;  /* 0x00000007ff007c0c */ /* 0x000fda000bf06100 */
[----:B------:R-:W-:Y:S05]  /*0080*/  @P0 EXIT ;  /* 0x000000000000094d */ /* 0x000fea0003800000 */
[----:B------:R-:W0:Y:S01]  /*0090*/  LDCU.128 UR8, c[0x0][0x380] ;  /* 0x00007000ff0877ac */ /* 0x000e220008000c00 */
[----:B------:R-:W-:Y:S01]  /*00a0*/  IMAD.SHL.U32 R6, R0, 0x4, RZ ;  /* 0x0000000400067824 */ /* 0x000fe200078e00ff */
[----:B------:R-:W-:Y:S01]  /*00b0*/  SHF.R.U32.HI R7, RZ, 0x1e, R0 ;  /* 0x0000001eff077819 */ /* 0x000fe20000011600 */
[----:B------:R-:W1:Y:S01]  /*00c0*/  LDCU.64 UR4, c[0x0][0x358] ;  /* 0x00006b00ff0477ac */ /* 0x000e620008000a00 */
[----:B------:R-:W2:Y:S02]  /*00d0*/  LDCU.64 UR6, c[0x0][0x390] ;  /* 0x00007200ff0677ac */ /* 0x000ea40008000a00 */
[C---:B0-----:R-:W-:Y:S02]  /*00e0*/  IADD3 R4, P1, PT, R6.reuse, UR10, RZ ;  /* 0x0000000a06047c10 */ /* 0x041fe4000ff3e0ff */
[----:B------:R-:W-:Y:S02]  /*00f0*/  IADD3 R2, P0, PT, R6, UR8, RZ ;  /* 0x0000000806027c10 */ /* 0x000fe4000ff1e0ff */
[----:B------:R-:W-:-:S02]  /*0100*/  IADD3.X R5, PT, PT, R7, UR11, RZ, P1, !PT ;  /* 0x0000000b07057c10 */ /* 0x000fc40008ffe4ff */
[----:B------:R-:W-:-:S04]  /*0110*/  IADD3.X R3, PT, PT, R7, UR9, RZ, P0, !PT ;  /* 0x0000000907037c10 */ /* 0x000fc800087fe4ff */
[----:B-1----:R-:W3:Y:S04]  /*0120*/  LDG.E R5, desc[UR4][R4.64] ;  /* 0x0000000404057981 */ /* 0x002ee8000c1e1900 */
[----:B------:R-:W3:Y:S01]  /*0130*/  LDG.E R2, desc[UR4][R2.64] ;  /* 0x0000000402027981 */ /* 0x000ee2000c1e1900 */
[----:B--2---:R-:W-:-:S04]  /*0140*/  IADD3 R6, P0, PT, R6, UR6, RZ ;  /* 0x0000000606067c10 */ /* 0x004fc8000ff1e0ff */
[----:B------:R-:W-:Y:S01]  /*0150*/  IADD3.X R7, PT, PT, R7, UR7, RZ, P0, !PT ;  /* 0x0000000707077c10 */ /* 0x000fe200087fe4ff */
[----:B---3--:R-:W-:-:S05]  /*0160*/  IMAD.IADD R0, R2, 0x1, -R5 ;  /* 0x0000000102007824 */ /* 0x008fca00078e0a05 */
[----:B------:R-:W-:-:S05]  /*0170*/  IABS R9, R0 ;  /* 0x0000000000097213 */ /* 0x000fca0000000000 */
[----:B------:R-:W-:Y:S01]  /*0180*/  STG.E desc[UR4][R6.64], R9 ;  /* 0x0000000906007986 */ /* 0x000fe2000c101904 */
[----:B------:R-:W-:Y:S05]  /*0190*/  EXIT ;  /* 0x000000000000794d */ /* 0x000fea0003800000 */
.L_x_3:
        /* <DEDUP_REMOVED lines=14> */
.L_x_6:


//--------------------- .text._Z16bubble_sort_passPimi --------------------------
	.section	.text._Z16bubble_sort_passPimi,"ax",@progbits
	.align	128
        .global         _Z16bubble_sort_passPimi
        .type           _Z16bubble_sort_passPimi,@function
        .size           _Z16bubble_sort_passPimi,(.L_x_7 - _Z16bubble_sort_passPimi)
        .other          _Z16bubble_sort_passPimi,@"STO_CUDA_ENTRY STV_DEFAULT"
_Z16bubble_sort_passPimi:
.text._Z16bubble_sort_passPimi:
[----:B------:R-:W-:Y:S01]  /*0000*/  LDC R1, c[0x0][0x37c] ;  /* 0x0000df00ff017b82 */ /* 0x000fe20000000800 */
[----:B------:R-:W0:Y:S07]  /*0010*/  S2R R3, SR_TID.X ;  /* 0x0000000000037919 */ /* 0x000e2e0000002100 */
[----:B------:R-:W0:Y:S01]  /*0020*/  S2UR UR6, SR_CTAID.X ;  /* 0x00000000000679c3 */ /* 0x000e220000002500 */
[----:B------:R-:W1:Y:S07]  /*0030*/  LDCU.64 UR4, c[0x0][0x388] ;  /* 0x00007100ff0477ac */ /* 0x000e6e0008000a00 */
[----:B------:R-:W0:Y:S01]  /*0040*/  LDC R0, c[0x0][0x360] ;  /* 0x0000d800ff007b82 */ /* 0x000e220000000800 */
[----:B-1----:R-:W-:-:S04]  /*0050*/  UIADD3 UR4, UP0, UPT, UR4, -0x1, URZ ;  /* 0xffffffff04047890 */ /* 0x002fc8000ff1e0ff */
[----:B------:R-:W-:-:S06]  /*0060*/  UIADD3.X UR5, UPT, UPT, UR5, -0x1, URZ, UP0, !UPT ;  /* 0xffffffff05057890 */ /* 0x000fcc00087fe4ff */
[----:B------:R-:W-:Y:S02]  /*0070*/  IMAD.U32 R2, RZ, RZ, UR5 ;  /* 0x00000005ff027e24 */ /* 0x000fe4000f8e00ff */
[----:B0-----:R-:W-:-:S05]  /*0080*/  IMAD R0, R0, UR6, R3 ;  /* 0x0000000600007c24 */ /* 0x001fca000f8e0203 */
[----:B------:R-:W-:-:S04]  /*0090*/  ISETP.LT.U32.AND P0, PT, R0, UR4, PT ;  /* 0x0000000400007c0c */ /* 0x000fc8000bf01070 */
[----:B------:R-:W-:-:S13]  /*00a0*/  ISETP.GT.U32.AND.EX P0, PT, R2, RZ, PT, P0 ;  /* 0x000000ff0200720c */ /* 0x000fda0003f04100 */
[----:B------:R-:W-:Y:S05]  /*00b0*/  @!P0 EXIT ;  /* 0x000000000000894d */ /* 0x000fea0003800000 */
[----:B------:R-:W0:Y:S01]  /*00c0*/  LDCU UR5, c[0x0][0x390] ;  /* 0x00007200ff0577ac */ /* 0x000e220008000800 */
[----:B------:R-:W-:Y:S01]  /*00d0*/  LOP3.LUT R2, R0, 0x1, RZ, 0xc0, !PT ;  /* 0x0000000100027812 */ /* 0x000fe200078ec0ff */
[----:B0-----:R-:W-:-:S04]  /*00e0*/  ULEA.HI UR4, UR5, UR5, URZ, 0x1 ;  /* 0x0000000505047291 */ /* 0x001fc8000f8f08ff */
[----:B------:R-:W-:-:S04]  /*00f0*/  ULOP3.LUT UR4, UR4, 0xfffffffe, URZ, 0xc0, !UPT ;  /* 0xfffffffe04047892 */ /* 0x000fc8000f8ec0ff */
[----:B------:R-:W-:-:S04]  /*0100*/  UIADD3 UR4, UPT, UPT, -UR4, UR5, URZ ;  /* 0x0000000504047290 */ /* 0x000fc8000fffe1ff */
[----:B------:R-:W-:Y:S02]  /*0110*/  USHF.R.S32.HI UR5, URZ, 0x1f, UR4 ;  /* 0x0000001fff057899 */ /* 0x000fe40008011404 */
[----:B------:R-:W-:-:S04]  /*0120*/  ISETP.NE.U32.AND P0, PT, R2, UR4, PT ;  /* 0x0000000402007c0c */ /* 0x000fc8000bf05070 */
[----:B------:R-:W-:-:S13]  /*0130*/  ISETP.NE.AND.EX P0, PT, RZ, UR5, PT, P0 ;  /* 0x00000005ff007c0c */ /* 0x000fda000bf05300 */
[----:B------:R-:W-:Y:S05]  /*0140*/  @P0 EXIT ;  /* 0x000000000000094d */ /* 0x000fea0003800000 */
[----:B------:R-:W0:Y:S01]  /*0150*/  LDCU.64 UR6, c[0x0][0x380] ;  /* 0x00007000ff0677ac */ /* 0x000e220008000a00 */
[----:B------:R-:W1:Y:S01]  /*0160*/  LDCU.64 UR4, c[0x0][0x358] ;  /* 0x00006b00ff0477ac */ /* 0x000e620008000a00 */
[----:B0-----:R-:W-:-:S04]  /*0170*/  LEA R2, P0, R0, UR6, 0x2 ;  /* 0x0000000600027c11 */ /* 0x001fc8000f8010ff */
[----:B------:R-:W-:-:S05]  /*0180*/  LEA.HI.X R3, R0, UR7, RZ, 0x2, P0 ;  /* 0x0000000700037c11 */ /* 0x000fca00080f14ff */
[----:B-1----:R-:W2:Y:S04]  /*0190*/  LDG.E R5, desc[UR4][R2.64] ;  /* 0x0000000402057981 */ /* 0x002ea8000c1e1900 */
[----:B------:R-:W2:Y:S02]  /*01a0*/  LDG.E R0, desc[UR4][R2.64+0x4] ;  /* 0x0000040402007981 */ /* 0x000ea4000c1e1900 */
[----:B--2---:R-:W-:-:S13]  /*01b0*/  ISETP.GT.AND P0, PT, R5, R0, PT ;  /* 0x000000000500720c */ /* 0x004fda0003f04270 */
[----:B------:R-:W-:Y:S05]  /*01c0*/  @!P0 EXIT ;  /* 0x000000000000894d */ /* 0x000fea0003800000 */
[----:B------:R-:W-:Y:S04]  /*01d0*/  STG.E desc[UR4][R2.64], R0 ;  /* 0x0000000002007986 */ /* 0x000fe8000c101904 */
[----:B------:R-:W-:Y:S01]  /*01e0*/  STG.E desc[UR4][R2.64+0x4], R5 ;  /* 0x0000040502007986 */ /* 0x000fe2000c101904 */
[----:B------:R-:W-:Y:S05]  /*01f0*/  EXIT ;  /* 0x000000000000794d */ /* 0x000fea0003800000 */
.L_x_4:
        /* <DEDUP_REMOVED lines=16> */
.L_x_7:


//--------------------- .nv.shared._Z12reduce_arrayPiS_m --------------------------
	.section	.nv.shared._Z12reduce_arrayPiS_m,"aw",@nobits
	.sectionflags	@""
	.align	16
	.zero		1024


//--------------------- .nv.shared.reserved.0     --------------------------
	.section	.nv.shared.reserved.0,"aw",@nobits
	.weak		__nv_reservedSMEM_offset_0_alias
	.size		__nv_reservedSMEM_offset_0_alias, 0, 64
	.other		__nv_reservedSMEM_offset_0_alias,@"STO_CUDA_RESERVED_SHARED STV_DEFAULT"
__nv_reservedSMEM_offset_0_alias:
	.zero		0
	.zero		64


//--------------------- .nv.shared._Z13pairwise_distPiS_S_m --------------------------
	.section	.nv.shared._Z13pairwise_distPiS_S_m,"aw",@nobits
	.sectionflags	@""
	.align	16
	.zero		1024


//--------------------- .nv.shared._Z16bubble_sort_passPimi --------------------------
	.section	.nv.shared._Z16bubble_sort_passPimi,"aw",@nobits
	.sectionflags	@""
	.align	16
	.zero		1024


//--------------------- .nv.constant0._Z12reduce_arrayPiS_m --------------------------
	.section	.nv.constant0._Z12reduce_arrayPiS_m,"a",@progbits
	.sectionflags	@""
	.align	4
.nv.constant0._Z12reduce_arrayPiS_m:
	.zero		920


//--------------------- .nv.constant0._Z13pairwise_distPiS_S_m --------------------------
	.section	.nv.constant0._Z13pairwise_distPiS_S_m,"a",@progbits
	.sectionflags	@""
	.align	4
.nv.constant0._Z13pairwise_distPiS_S_m:
	.zero		928


//--------------------- .nv.constant0._Z16bubble_sort_passPimi --------------------------
	.section	.nv.constant0._Z16bubble_sort_passPimi,"a",@progbits
	.sectionflags	@""
	.align	4
.nv.constant0._Z16bubble_sort_passPimi:
	.zero		916


//--------------------- SYMBOLS --------------------------

	.type		.nv.reservedSmem.offset0,@object
	.size		.nv.reservedSmem.offset0,0x4
	.type		.nv.reservedSmem.cap,@object
	.size		.nv.reservedSmem.cap,0x4
